//
// Generated by NVIDIA NVVM Compiler
//
// Compiler Build ID: CL-36424714
// Cuda compilation tools, release 13.0, V13.0.88
// Based on NVVM 20.0.0
//

.version 9.0
.target sm_100
.address_size 64

	// .globl	_Z20Blelloch_scan_kernelPfS_jS_PiS0_
// _ZZ20Blelloch_scan_kernelPfS_jS_PiS0_E5bid_s has been demoted
// _ZZ20Blelloch_scan_kernelPfS_jS_PiS0_E12previous_sum has been demoted
.extern .shared .align 16 .b8 temp[];

.visible .entry _Z20Blelloch_scan_kernelPfS_jS_PiS0_(
	.param .u64 .ptr .align 1 _Z20Blelloch_scan_kernelPfS_jS_PiS0__param_0,
	.param .u64 .ptr .align 1 _Z20Blelloch_scan_kernelPfS_jS_PiS0__param_1,
	.param .u32 _Z20Blelloch_scan_kernelPfS_jS_PiS0__param_2,
	.param .u64 .ptr .align 1 _Z20Blelloch_scan_kernelPfS_jS_PiS0__param_3,
	.param .u64 .ptr .align 1 _Z20Blelloch_scan_kernelPfS_jS_PiS0__param_4,
	.param .u64 .ptr .align 1 _Z20Blelloch_scan_kernelPfS_jS_PiS0__param_5
)
{
	.reg .pred 	%p<28>;
	.reg .b32 	%r<31>;
	.reg .b32 	%f<71>;
	.reg .b64 	%rd<19>;
	// demoted variable
	.shared .align 4 .u32 _ZZ20Blelloch_scan_kernelPfS_jS_PiS0_E5bid_s;
	// demoted variable
	.shared .align 4 .f32 _ZZ20Blelloch_scan_kernelPfS_jS_PiS0_E12previous_sum;
	ld.param.u64 	%rd4, [_Z20Blelloch_scan_kernelPfS_jS_PiS0__param_0];
	ld.param.u64 	%rd5, [_Z20Blelloch_scan_kernelPfS_jS_PiS0__param_1];
	ld.param.u32 	%r17, [_Z20Blelloch_scan_kernelPfS_jS_PiS0__param_2];
	ld.param.u64 	%rd6, [_Z20Blelloch_scan_kernelPfS_jS_PiS0__param_3];
	ld.param.u64 	%rd7, [_Z20Blelloch_scan_kernelPfS_jS_PiS0__param_4];
	ld.param.u64 	%rd8, [_Z20Blelloch_scan_kernelPfS_jS_PiS0__param_5];
	mov.u32 	%r1, %tid.x;
	setp.ne.s32 	%p1, %r1, 0;
	@%p1 bra 	$L__BB0_2;
	cvta.to.global.u64 	%rd9, %rd8;
	atom.global.add.u32 	%r18, [%rd9], 1;
	st.shared.u32 	[_ZZ20Blelloch_scan_kernelPfS_jS_PiS0_E5bid_s], %r18;
$L__BB0_2:
	bar.sync 	0;
	ld.shared.u32 	%r2, [_ZZ20Blelloch_scan_kernelPfS_jS_PiS0_E5bid_s];
	mov.u32 	%r19, %ntid.x;
	mul.lo.s32 	%r3, %r2, %r19;
	add.s32 	%r20, %r3, %r1;
	shl.b32 	%r21, %r1, 1;
	or.b32  	%r4, %r21, 1;
	shl.b32 	%r5, %r20, 1;
	setp.ge.u32 	%p2, %r5, %r17;
	cvta.to.global.u64 	%rd10, %rd4;
	mul.wide.s32 	%rd11, %r5, 4;
	add.s64 	%rd1, %rd10, %rd11;
	shl.b32 	%r22, %r1, 3;
	mov.u32 	%r23, temp;
	add.s32 	%r6, %r23, %r22;
	@%p2 bra 	$L__BB0_4;
	ld.global.f32 	%f2, [%rd1];
	st.shared.f32 	[%r6], %f2;
	bra.uni 	$L__BB0_5;
$L__BB0_4:
	mov.b32 	%r24, 0;
	st.shared.u32 	[%r6], %r24;
$L__BB0_5:
	shl.b32 	%r25, %r3, 1;
	add.s32 	%r7, %r4, %r25;
	setp.ge.u32 	%p3, %r7, %r17;
	@%p3 bra 	$L__BB0_7;
	ld.global.f32 	%f3, [%rd1+4];
	st.shared.f32 	[%r6+4], %f3;
	bra.uni 	$L__BB0_8;
$L__BB0_7:
	mov.b32 	%r26, 0;
	st.shared.u32 	[%r6+4], %r26;
$L__BB0_8:
	bar.sync 	0;
	setp.gt.u32 	%p4, %r1, 511;
	@%p4 bra 	$L__BB0_10;
	ld.shared.v2.f32 	{%f4, %f5}, [%r6];
	add.f32 	%f6, %f4, %f5;
	st.shared.f32 	[%r6+4], %f6;
$L__BB0_10:
	bar.sync 	0;
	setp.gt.u32 	%p5, %r1, 255;
	shl.b32 	%r8, %r4, 3;
	add.s32 	%r9, %r23, %r8;
	@%p5 bra 	$L__BB0_12;
	ld.shared.f32 	%f7, [%r9+-4];
	ld.shared.f32 	%f8, [%r9+4];
	add.f32 	%f9, %f7, %f8;
	st.shared.f32 	[%r9+4], %f9;
$L__BB0_12:
	bar.sync 	0;
	setp.gt.u32 	%p6, %r1, 127;
	add.s32 	%r10, %r9, %r8;
	@%p6 bra 	$L__BB0_14;
	ld.shared.f32 	%f10, [%r10+-4];
	ld.shared.f32 	%f11, [%r10+12];
	add.f32 	%f12, %f10, %f11;
	st.shared.f32 	[%r10+12], %f12;
$L__BB0_14:
	bar.sync 	0;
	setp.gt.u32 	%p7, %r1, 63;
	mad.lo.s32 	%r11, %r4, 24, %r9;
	@%p7 bra 	$L__BB0_16;
	ld.shared.f32 	%f13, [%r11+-4];
	ld.shared.f32 	%f14, [%r11+28];
	add.f32 	%f15, %f13, %f14;
	st.shared.f32 	[%r11+28], %f15;
$L__BB0_16:
	bar.sync 	0;
	setp.gt.u32 	%p8, %r1, 31;
	mad.lo.s32 	%r12, %r4, 56, %r9;
	@%p8 bra 	$L__BB0_18;
	ld.shared.f32 	%f16, [%r12+-4];
	ld.shared.f32 	%f17, [%r12+60];
	add.f32 	%f18, %f16, %f17;
	st.shared.f32 	[%r12+60], %f18;
$L__BB0_18:
	bar.sync 	0;
	setp.gt.u32 	%p9, %r1, 15;
	mad.lo.s32 	%r13, %r4, 120, %r9;
	@%p9 bra 	$L__BB0_20;
	ld.shared.f32 	%f19, [%r13+-4];
	ld.shared.f32 	%f20, [%r13+124];
	add.f32 	%f21, %f19, %f20;
	st.shared.f32 	[%r13+124], %f21;
$L__BB0_20:
	bar.sync 	0;
	setp.gt.u32 	%p10, %r1, 7;
	mad.lo.s32 	%r14, %r4, 248, %r9;
	@%p10 bra 	$L__BB0_22;
	ld.shared.f32 	%f22, [%r14+-4];
	ld.shared.f32 	%f23, [%r14+252];
	add.f32 	%f24, %f22, %f23;
	st.shared.f32 	[%r14+252], %f24;
$L__BB0_22:
	bar.sync 	0;
	setp.gt.u32 	%p11, %r1, 3;
	mad.lo.s32 	%r15, %r4, 504, %r9;
	@%p11 bra 	$L__BB0_24;
	ld.shared.f32 	%f25, [%r15+-4];
	ld.shared.f32 	%f26, [%r15+508];
	add.f32 	%f27, %f25, %f26;
	st.shared.f32 	[%r15+508], %f27;
$L__BB0_24:
	bar.sync 	0;
	setp.gt.u32 	%p12, %r1, 1;
	mad.lo.s32 	%r16, %r4, 1016, %r9;
	@%p12 bra 	$L__BB0_26;
	ld.shared.f32 	%f28, [%r16+-4];
	ld.shared.f32 	%f29, [%r16+1020];
	add.f32 	%f30, %f28, %f29;
	st.shared.f32 	[%r16+1020], %f30;
$L__BB0_26:
	setp.ne.s32 	%p13, %r1, 0;
	bar.sync 	0;
	@%p13 bra 	$L__BB0_30;
	ld.shared.f32 	%f31, [temp+2044];
	ld.shared.f32 	%f32, [temp+4092];
	add.f32 	%f1, %f31, %f32;
	st.shared.f32 	[temp+4092], %f1;
	cvta.to.global.u64 	%rd12, %rd7;
	mul.wide.s32 	%rd13, %r2, 4;
	add.s64 	%rd2, %rd12, %rd13;
$L__BB0_28:
	atom.global.or.b32 	%r28, [%rd2], 0;
	setp.eq.s32 	%p14, %r28, 0;
	@%p14 bra 	$L__BB0_28;
	cvta.to.global.u64 	%rd14, %rd6;
	add.s64 	%rd16, %rd14, %rd13;
	ld.global.f32 	%f33, [%rd16];
	st.shared.f32 	[_ZZ20Blelloch_scan_kernelPfS_jS_PiS0_E12previous_sum], %f33;
	add.f32 	%f34, %f33, %f1;
	st.global.f32 	[%rd16+4], %f34;
	membar.gl;
	atom.global.add.u32 	%r29, [%rd2+4], 1;
$L__BB0_30:
	setp.ne.s32 	%p15, %r1, 0;
	bar.sync 	0;
	@%p15 bra 	$L__BB0_32;
	mov.b32 	%r30, 0;
	st.shared.u32 	[temp+4092], %r30;
$L__BB0_32:
	setp.ne.s32 	%p16, %r1, 0;
	bar.sync 	0;
	@%p16 bra 	$L__BB0_34;
	ld.shared.f32 	%f35, [temp+2044];
	ld.shared.f32 	%f36, [temp+4092];
	st.shared.f32 	[temp+2044], %f36;
	add.f32 	%f37, %f35, %f36;
	st.shared.f32 	[temp+4092], %f37;
$L__BB0_34:
	setp.gt.u32 	%p17, %r1, 1;
	bar.sync 	0;
	@%p17 bra 	$L__BB0_36;
	ld.shared.f32 	%f38, [%r16+-4];
	ld.shared.f32 	%f39, [%r16+1020];
	st.shared.f32 	[%r16+-4], %f39;
	add.f32 	%f40, %f38, %f39;
	st.shared.f32 	[%r16+1020], %f40;
$L__BB0_36:
	setp.gt.u32 	%p18, %r1, 3;
	bar.sync 	0;
	@%p18 bra 	$L__BB0_38;
	ld.shared.f32 	%f41, [%r15+-4];
	ld.shared.f32 	%f42, [%r15+508];
	st.shared.f32 	[%r15+-4], %f42;
	add.f32 	%f43, %f41, %f42;
	st.shared.f32 	[%r15+508], %f43;
$L__BB0_38:
	setp.gt.u32 	%p19, %r1, 7;
	bar.sync 	0;
	@%p19 bra 	$L__BB0_40;
	ld.shared.f32 	%f44, [%r14+-4];
	ld.shared.f32 	%f45, [%r14+252];
	st.shared.f32 	[%r14+-4], %f45;
	add.f32 	%f46, %f44, %f45;
	st.shared.f32 	[%r14+252], %f46;
$L__BB0_40:
	setp.gt.u32 	%p20, %r1, 15;
	bar.sync 	0;
	@%p20 bra 	$L__BB0_42;
	ld.shared.f32 	%f47, [%r13+-4];
	ld.shared.f32 	%f48, [%r13+124];
	st.shared.f32 	[%r13+-4], %f48;
	add.f32 	%f49, %f47, %f48;
	st.shared.f32 	[%r13+124], %f49;
$L__BB0_42:
	setp.gt.u32 	%p21, %r1, 31;
	bar.sync 	0;
	@%p21 bra 	$L__BB0_44;
	ld.shared.f32 	%f50, [%r12+-4];
	ld.shared.f32 	%f51, [%r12+60];
	st.shared.f32 	[%r12+-4], %f51;
	add.f32 	%f52, %f50, %f51;
	st.shared.f32 	[%r12+60], %f52;
$L__BB0_44:
	setp.gt.u32 	%p22, %r1, 63;
	bar.sync 	0;
	@%p22 bra 	$L__BB0_46;
	ld.shared.f32 	%f53, [%r11+-4];
	ld.shared.f32 	%f54, [%r11+28];
	st.shared.f32 	[%r11+-4], %f54;
	add.f32 	%f55, %f53, %f54;
	st.shared.f32 	[%r11+28], %f55;
$L__BB0_46:
	setp.gt.u32 	%p23, %r1, 127;
	bar.sync 	0;
	@%p23 bra 	$L__BB0_48;
	ld.shared.f32 	%f56, [%r10+-4];
	ld.shared.f32 	%f57, [%r10+12];
	st.shared.f32 	[%r10+-4], %f57;
	add.f32 	%f58, %f56, %f57;
	st.shared.f32 	[%r10+12], %f58;
$L__BB0_48:
	setp.gt.u32 	%p24, %r1, 255;
	bar.sync 	0;
	@%p24 bra 	$L__BB0_50;
	ld.shared.f32 	%f59, [%r9+-4];
	ld.shared.f32 	%f60, [%r9+4];
	st.shared.f32 	[%r9+-4], %f60;
	add.f32 	%f61, %f59, %f60;
	st.shared.f32 	[%r9+4], %f61;
$L__BB0_50:
	setp.gt.u32 	%p25, %r1, 511;
	bar.sync 	0;
	@%p25 bra 	$L__BB0_52;
	ld.shared.v2.f32 	{%f62, %f63}, [%r6];
	add.f32 	%f64, %f62, %f63;
	st.shared.v2.f32 	[%r6], {%f63, %f64};
$L__BB0_52:
	setp.ge.u32 	%p26, %r5, %r17;
	bar.sync 	0;
	cvta.to.global.u64 	%rd17, %rd5;
	add.s64 	%rd3, %rd17, %rd11;
	@%p26 bra 	$L__BB0_54;
	ld.shared.f32 	%f65, [%r6];
	ld.shared.f32 	%f66, [_ZZ20Blelloch_scan_kernelPfS_jS_PiS0_E12previous_sum];
	add.f32 	%f67, %f65, %f66;
	st.global.f32 	[%rd3], %f67;
$L__BB0_54:
	setp.ge.u32 	%p27, %r7, %r17;
	@%p27 bra 	$L__BB0_56;
	ld.shared.f32 	%f68, [%r6+4];
	ld.shared.f32 	%f69, [_ZZ20Blelloch_scan_kernelPfS_jS_PiS0_E12previous_sum];
	add.f32 	%f70, %f68, %f69;
	st.global.f32 	[%rd3+4], %f70;
$L__BB0_56:
	ret;

}


// ===== COMPILED SASS (sm_100) =====

	.target	sm_100

	.elftype	@"ET_EXEC"


//--------------------- .note.nv.tkinfo           --------------------------
	.section	.note.nv.tkinfo,"",@"SHT_NOTE"
	.sectionflags	@"SHF_NOTE_NV_TKINFO"
	.tkinfo
        /*0018*/ 	.word	0x00000002
        /*0030*/ 	.string	""
        /*0030*/ 	.string	"ptxas"
        /*0030*/ 	.string	"Cuda compilation tools, release 13.0, V13.0.88"
        /*0030*/ 	.string	"Build cuda_13.0.r13.0/compiler.36424714_0"
        /*0030*/ 	.string	"-arch sm_100 -m 64 "



//--------------------- .note.nv.cuinfo           --------------------------
	.section	.note.nv.cuinfo,"",@"SHT_NOTE"
	.sectionflags	@"SHF_NOTE_NV_CUINFO"
        /*0018*/ 	.short	0x0002
        /*001a*/ 	.short	0x0064
        /*001c*/ 	.short	0x0082
	.zero		2


//--------------------- .nv.info                  --------------------------
	.section	.nv.info,"",@"SHT_CUDA_INFO"
	.align	4


	//----- nvinfo : EIATTR_REGCOUNT
	.align		4
        /*0000*/ 	.byte	0x04, 0x2f
        /*0002*/ 	.short	(.L_1 - .L_0)
	.align		4
.L_0:
        /*0004*/ 	.word	index@(_Z20Blelloch_scan_kernelPfS_jS_PiS0_)
        /*0008*/ 	.word	0x0000001a


	//----- nvinfo : EIATTR_FRAME_SIZE
	.align		4
.L_1:
        /*000c*/ 	.byte	0x04, 0x11
        /*000e*/ 	.short	(.L_3 - .L_2)
	.align		4
.L_2:
        /*0010*/ 	.word	index@(_Z20Blelloch_scan_kernelPfS_jS_PiS0_)
        /*0014*/ 	.word	0x00000000


	//----- nvinfo : EIATTR_MIN_STACK_SIZE
	.align		4
.L_3:
        /*0018*/ 	.byte	0x04, 0x12
        /*001a*/ 	.short	(.L_5 - .L_4)
	.align		4
.L_4:
        /*001c*/ 	.word	index@(_Z20Blelloch_scan_kernelPfS_jS_PiS0_)
        /*0020*/ 	.word	0x00000000
.L_5:


//--------------------- .nv.compat                --------------------------
	.section	.nv.compat,"",@"SHT_CUDA_COMPAT_INFO"
	.align	4
        /*0000*/ 	.byte	0x02, 0x09, 0x00, 0x00, 0x02, 0x02, 0x01, 0x00, 0x02, 0x05, 0x05, 0x00, 0x03, 0x07, 0x01, 0x01
        /*0010*/ 	.byte	0x02, 0x03, 0x00, 0x00, 0x02, 0x06, 0x01, 0x00, 0x04, 0x0b, 0x08, 0x00, 0x09, 0x00, 0x00, 0x00
        /*0020*/ 	.byte	0x00, 0x00, 0x00, 0x00


//--------------------- .nv.info._Z20Blelloch_scan_kernelPfS_jS_PiS0_ --------------------------
	.section	.nv.info._Z20Blelloch_scan_kernelPfS_jS_PiS0_,"",@"SHT_CUDA_INFO"
	.sectionflags	@""
	.align	4


	//----- nvinfo : EIATTR_CUDA_API_VERSION
	.align		4
        /*0000*/ 	.byte	0x04, 0x37
        /*0002*/ 	.short	(.L_7 - .L_6)
.L_6:
        /*0004*/ 	.word	0x00000082


	//----- nvinfo : EIATTR_KPARAM_INFO
	.align		4
.L_7:
        /*0008*/ 	.byte	0x04, 0x17
        /*000a*/ 	.short	(.L_9 - .L_8)
.L_8:
        /*000c*/ 	.word	0x00000000
        /*0010*/ 	.short	0x0005
        /*0012*/ 	.short	0x0028
        /*0014*/ 	.byte	0x00, 0xf5, 0x21, 0x00


	//----- nvinfo : EIATTR_KPARAM_INFO
	.align		4
.L_9:
        /*0018*/ 	.byte	0x04, 0x17
        /*001a*/ 	.short	(.L_11 - .L_10)
.L_10:
        /*001c*/ 	.word	0x00000000
        /*0020*/ 	.short	0x0004
        /*0022*/ 	.short	0x0020
        /*0024*/ 	.byte	0x00, 0xf5, 0x21, 0x00


	//----- nvinfo : EIATTR_KPARAM_INFO
	.align		4
.L_11:
        /*0028*/ 	.byte	0x04, 0x17
        /*002a*/ 	.short	(.L_13 - .L_12)
.L_12:
        /*002c*/ 	.word	0x00000000
        /*0030*/ 	.short	0x0003
        /*0032*/ 	.short	0x0018
        /*0034*/ 	.byte	0x00, 0xf5, 0x21, 0x00


	//----- nvinfo : EIATTR_KPARAM_INFO
	.align		4
.L_13:
        /*0038*/ 	.byte	0x04, 0x17
        /*003a*/ 	.short	(.L_15 - .L_14)
.L_14:
        /*003c*/ 	.word	0x00000000
        /*0040*/ 	.short	0x0002
        /*0042*/ 	.short	0x0010
        /*0044*/ 	.byte	0x00, 0xf0, 0x11, 0x00


	//----- nvinfo : EIATTR_KPARAM_INFO
	.align		4
.L_15:
        /*0048*/ 	.byte	0x04, 0x17
        /*004a*/ 	.short	(.L_17 - .L_16)
.L_16:
        /*004c*/ 	.word	0x00000000
        /*0050*/ 	.short	0x0001
        /*0052*/ 	.short	0x0008
        /*0054*/ 	.byte	0x00, 0xf5, 0x21, 0x00


	//----- nvinfo : EIATTR_KPARAM_INFO
	.align		4
.L_17:
        /*0058*/ 	.byte	0x04, 0x17
        /*005a*/ 	.short	(.L_19 - .L_18)
.L_18:
        /*005c*/ 	.word	0x00000000
        /*0060*/ 	.short	0x0000
        /*0062*/ 	.short	0x0000
        /*0064*/ 	.byte	0x00, 0xf5, 0x21, 0x00


	//----- nvinfo : EIATTR_SPARSE_MMA_MASK
	.align		4
.L_19:
        /*0068*/ 	.byte	0x03, 0x50
        /*006a*/ 	.short	0x0000


	//----- nvinfo : EIATTR_MAXREG_COUNT
	.align		4
        /*006c*/ 	.byte	0x03, 0x1b
        /*006e*/ 	.short	0x00ff


	//----- nvinfo : EIATTR_NUM_BARRIERS
	.align		4
        /*0070*/ 	.byte	0x02, 0x4c
        /*0072*/ 	.byte	0x01
	.zero		1


	//----- nvinfo : EIATTR_MERCURY_ISA_VERSION
	.align		4
        /*0074*/ 	.byte	0x03, 0x5f
        /*0076*/ 	.short	0x0101


	//----- nvinfo : EIATTR_VRC_CTA_INIT_COUNT
	.align		4
        /*0078*/ 	.byte	0x02, 0x4a
	.zero		1
	.zero		1


	//----- nvinfo : EIATTR_EXIT_INSTR_OFFSETS
	.align		4
        /*007c*/ 	.byte	0x04, 0x1c
        /*007e*/ 	.short	(.L_21 - .L_20)


	//   ....[0]....
.L_20:
        /*0080*/ 	.word	0x00000d30


	//   ....[1]....
        /*0084*/ 	.word	0x00000d80


	//----- nvinfo : EIATTR_CRS_STACK_SIZE
	.align		4
.L_21:
        /*0088*/ 	.byte	0x04, 0x1e
        /*008a*/ 	.short	(.L_23 - .L_22)
.L_22:
        /*008c*/ 	.word	0x00000000


	//----- nvinfo : EIATTR_CBANK_PARAM_SIZE
	.align		4
.L_23:
        /*0090*/ 	.byte	0x03, 0x19
        /*0092*/ 	.short	0x0030


	//----- nvinfo : EIATTR_PARAM_CBANK
	.align		4
        /*0094*/ 	.byte	0x04, 0x0a
        /*0096*/ 	.short	(.L_25 - .L_24)
	.align		4
.L_24:
        /*0098*/ 	.word	index@(.nv.constant0._Z20Blelloch_scan_kernelPfS_jS_PiS0_)
        /*009c*/ 	.short	0x0380
        /*009e*/ 	.short	0x0030


	//----- nvinfo : EIATTR_SW_WAR
	.align		4
.L_25:
        /*00a0*/ 	.byte	0x04, 0x36
        /*00a2*/ 	.short	(.L_27 - .L_26)
.L_26:
        /*00a4*/ 	.word	0x00000008
.L_27:


//--------------------- .nv.callgraph             --------------------------
	.section	.nv.callgraph,"",@"SHT_CUDA_CALLGRAPH"
	.align	4
	.sectionentsize	8
	.align		4
        /*0000*/ 	.word	0x00000000
	.align		4
        /*0004*/ 	.word	0xffffffff
	.align		4
        /*0008*/ 	.word	0x00000000
	.align		4
        /*000c*/ 	.word	0xfffffffe
	.align		4
        /*0010*/ 	.word	0x00000000
	.align		4
        /*0014*/ 	.word	0xfffffffd
	.align		4
        /*0018*/ 	.word	0x00000000
	.align		4
        /*001c*/ 	.word	0xfffffffc


//--------------------- .text._Z20Blelloch_scan_kernelPfS_jS_PiS0_ --------------------------
	.section	.text._Z20Blelloch_scan_kernelPfS_jS_PiS0_,"ax",@progbits
	.align	128
        .global         _Z20Blelloch_scan_kernelPfS_jS_PiS0_
        .type           _Z20Blelloch_scan_kernelPfS_jS_PiS0_,@function
        .size           _Z20Blelloch_scan_kernelPfS_jS_PiS0_,(.L_x_9 - _Z20Blelloch_scan_kernelPfS_jS_PiS0_)
        .other          _Z20Blelloch_scan_kernelPfS_jS_PiS0_,@"STO_CUDA_ENTRY STV_DEFAULT"
_Z20Blelloch_scan_kernelPfS_jS_PiS0_:
.text._Z20Blelloch_scan_kernelPfS_jS_PiS0_:
[----:B------:R-:W-:Y:S01]  /*0000*/  LDC R1, c[0x0][0x37c] ;  /* 0x0000df00ff017b82 */ /* 0x000fe20000000800 */
[----:B------:R-:W0:Y:S01]  /*0010*/  S2R R0, SR_TID.X ;  /* 0x0000000000007919 */ /* 0x000e220000002100 */
[----:B------:R-:W1:Y:S01]  /*0020*/  LDCU.64 UR6, c[0x0][0x358] ;  /* 0x00006b00ff0677ac */ /* 0x000e620008000a00 */
[----:B------:R-:W-:Y:S01]  /*0030*/  BSSY.RECONVERGENT B0, `(.L_x_0) ;  /* 0x000000a000007945 */ /* 0x000fe20003800200 */
[----:B0-----:R-:W-:-:S13]  /*0040*/  ISETP.NE.AND P0, PT, R0, RZ, PT ;  /* 0x000000ff0000720c */ /* 0x001fda0003f05270 */
[----:B-1----:R-:W-:Y:S05]  /*0050*/  @P0 BRA `(.L_x_1) ;  /* 0x00000000001c0947 */ /* 0x002fea0003800000 */
[----:B------:R-:W0:Y:S01]  /*0060*/  LDC.64 R2, c[0x0][0x3a8] ;  /* 0x0000ea00ff027b82 */ /* 0x000e220000000a00 */
[----:B------:R-:W-:-:S05]  /*0070*/  HFMA2 R5, -RZ, RZ, 0, 5.9604644775390625e-08 ;  /* 0x00000001ff057431 */ /* 0x000fca00000001ff */
[----:B0-----:R-:W2:Y:S02]  /*0080*/  ATOMG.E.ADD.STRONG.GPU PT, R2, desc[UR6][R2.64], R5 ;  /* 0x80000005020279a8 */ /* 0x001ea400081ef106 */
[----:B------:R-:W0:Y:S01]  /*0090*/  S2UR UR5, SR_CgaCtaId ;  /* 0x00000000000579c3 */ /* 0x000e220000008800 */
[----:B------:R-:W-:Y:S02]  /*00a0*/  UMOV UR4, 0x400 ;  /* 0x0000040000047882 */ /* 0x000fe40000000000 */
[----:B0-----:R-:W-:-:S09]  /*00b0*/  ULEA UR4, UR5, UR4, 0x18 ;  /* 0x0000000405047291 */ /* 0x001fd2000f8ec0ff */
[----:B--2---:R0:W-:Y:S03]  /*00c0*/  STS [UR4], R2 ;  /* 0x00000002ff007988 */ /* 0x0041e60008000804 */
.L_x_1:
[----:B------:R-:W-:Y:S05]  /*00d0*/  BSYNC.RECONVERGENT B0 ;  /* 0x0000000000007941 */ /* 0x000fea0003800200 */
.L_x_0:
[----:B------:R-:W1:Y:S08]  /*00e0*/  S2UR UR5, SR_CgaCtaId ;  /* 0x00000000000579c3 */ /* 0x000e700000008800 */
[----:B------:R-:W-:Y:S06]  /*00f0*/  BAR.SYNC.DEFER_BLOCKING 0x0 ;  /* 0x0000000000007b1d */ /* 0x000fec0000010000 */
[----:B------:R-:W-:Y:S01]  /*0100*/  UMOV UR4, 0x400 ;  /* 0x0000040000047882 */ /* 0x000fe20000000000 */
[----:B------:R-:W2:Y:S01]  /*0110*/  LDCU UR8, c[0x0][0x360] ;  /* 0x00006c00ff0877ac */ /* 0x000ea20008000800 */
[----:B------:R-:W3:Y:S01]  /*0120*/  LDC.64 R8, c[0x0][0x380] ;  /* 0x0000e000ff087b82 */ /* 0x000ee20000000a00 */
[----:B------:R-:W4:Y:S01]  /*0130*/  LDCU UR9, c[0x0][0x390] ;  /* 0x00007200ff0977ac */ /* 0x000f220008000800 */
[----:B-1----:R-:W-:-:S09]  /*0140*/  ULEA UR10, UR5, UR4, 0x18 ;  /* 0x00000004050a7291 */ /* 0x002fd2000f8ec0ff */
[----:B------:R-:W2:Y:S02]  /*0150*/  LDS R6, [UR10] ;  /* 0x0000000aff067984 */ /* 0x000ea40008000800 */
[----:B--2---:R-:W-:-:S05]  /*0160*/  IMAD R3, R6, UR8, RZ ;  /* 0x0000000806037c24 */ /* 0x004fca000f8e02ff */
[----:B------:R-:W-:-:S04]  /*0170*/  IADD3 R4, PT, PT, R3, R0, RZ ;  /* 0x0000000003047210 */ /* 0x000fc80007ffe0ff */
[----:B------:R-:W-:-:S04]  /*0180*/  SHF.L.U32 R4, R4, 0x1, RZ ;  /* 0x0000000104047819 */ /* 0x000fc800000006ff */
[C---:B----4-:R-:W-:Y:S01]  /*0190*/  ISETP.GE.U32.AND P1, PT, R4.reuse, UR9, PT ;  /* 0x0000000904007c0c */ /* 0x050fe2000bf26070 */
[----:B---3--:R-:W-:-:S12]  /*01a0*/  IMAD.WIDE R8, R4, 0x4, R8 ;  /* 0x0000000404087825 */ /* 0x008fd800078e0208 */
[----:B------:R-:W2:Y:S01]  /*01b0*/  @!P1 LDG.E R10, desc[UR6][R8.64] ;  /* 0x00000006080a9981 */ /* 0x000ea2000c1e1900 */
[----:B------:R-:W-:Y:S01]  /*01c0*/  UIADD3 UR4, UPT, UPT, UR4, 0x10, URZ ;  /* 0x0000001004047890 */ /* 0x000fe2000fffe0ff */
[----:B0-----:R-:W-:Y:S01]  /*01d0*/  LEA R2, R0, 0x1, 0x1 ;  /* 0x0000000100027811 */ /* 0x001fe200078e08ff */
[----:B------:R-:W-:Y:S02]  /*01e0*/  BSSY.RECONVERGENT B0, `(.L_x_2) ;  /* 0x000000d000007945 */ /* 0x000fe40003800200 */
[----:B------:R-:W-:Y:S01]  /*01f0*/  ULEA UR4, UR5, UR4, 0x18 ;  /* 0x0000000405047291 */ /* 0x000fe2000f8ec0ff */
[----:B------:R-:W-:-:S04]  /*0200*/  LEA R3, R3, R2, 0x1 ;  /* 0x0000000203037211 */ /* 0x000fc800078e08ff */
[----:B------:R-:W-:Y:S02]  /*0210*/  ISETP.GE.U32.AND P2, PT, R3, UR9, PT ;  /* 0x0000000903007c0c */ /* 0x000fe4000bf46070 */
[----:B------:R-:W-:Y:S02]  /*0220*/  LEA R5, R0, UR4, 0x3 ;  /* 0x0000000400057c11 */ /* 0x000fe4000f8e18ff */
[----:B------:R-:W-:-:S03]  /*0230*/  P2R R17, PR, RZ, 0x4 ;  /* 0x00000004ff117803 */ /* 0x000fc60000000000 */
[----:B--2---:R0:W-:Y:S04]  /*0240*/  @!P1 STS [R5], R10 ;  /* 0x0000000a05009388 */ /* 0x0041e80000000800 */
[----:B------:R0:W-:Y:S02]  /*0250*/  @P1 STS [R5], RZ ;  /* 0x000000ff05001388 */ /* 0x0001e40000000800 */
[----:B------:R-:W-:Y:S05]  /*0260*/  @P2 BRA `(.L_x_3) ;  /* 0x00000000000c2947 */ /* 0x000fea0003800000 */
[----:B------:R-:W2:Y:S04]  /*0270*/  LDG.E R8, desc[UR6][R8.64+0x4] ;  /* 0x0000040608087981 */ /* 0x000ea8000c1e1900 */
[----:B--2---:R1:W-:Y:S01]  /*0280*/  STS [R5+0x4], R8 ;  /* 0x0000040805007388 */ /* 0x0043e20000000800 */
[----:B------:R-:W-:Y:S05]  /*0290*/  BRA `(.L_x_4) ;  /* 0x0000000000047947 */ /* 0x000fea0003800000 */
.L_x_3:
[----:B------:R2:W-:Y:S02]  /*02a0*/  STS [R5+0x4], RZ ;  /* 0x000004ff05007388 */ /* 0x0005e40000000800 */
.L_x_4:
[----:B------:R-:W-:Y:S05]  /*02b0*/  BSYNC.RECONVERGENT B0 ;  /* 0x0000000000007941 */ /* 0x000fea0003800200 */
.L_x_2:
[----:B------:R-:W-:Y:S01]  /*02c0*/  BAR.SYNC.DEFER_BLOCKING 0x0 ;  /* 0x0000000000007b1d */ /* 0x000fe20000010000 */
[C---:B------:R-:W-:Y:S02]  /*02d0*/  ISETP.GT.U32.AND P3, PT, R0.reuse, 0x1ff, PT ;  /* 0x000001ff0000780c */ /* 0x040fe40003f64070 */
[----:B------:R-:W-:Y:S02]  /*02e0*/  ISETP.GT.U32.AND P2, PT, R0, 0xff, PT ;  /* 0x000000ff0000780c */ /* 0x000fe40003f44070 */
[----:B------:R-:W-:Y:S02]  /*02f0*/  P2R R3, PR, RZ, 0x8 ;  /* 0x00000008ff037803 */ /* 0x000fe40000000000 */
[----:B------:R-:W-:Y:S02]  /*0300*/  P2R R3, PR, RZ, 0x4 ;  /* 0x00000004ff037803 */ /* 0x000fe40000000000 */
[----:B------:R-:W-:Y:S02]  /*0310*/  LEA R7, R2, UR4, 0x3 ;  /* 0x0000000402077c11 */ /* 0x000fe4000f8e18ff */
[----:B------:R-:W-:-:S02]  /*0320*/  ISETP.GT.U32.AND P4, PT, R0, 0x3, PT ;  /* 0x000000030000780c */ /* 0x000fc40003f84070 */
[----:B------:R-:W-:Y:S01]  /*0330*/  ISETP.GT.U32.AND P5, PT, R0, 0x1, PT ;  /* 0x000000010000780c */ /* 0x000fe20003fa4070 */
[C-C-:B------:R-:W-:Y:S02]  /*0340*/  IMAD R11, R2.reuse, 0x18, R7.reuse ;  /* 0x00000018020b7824 */ /* 0x140fe400078e0207 */
[C-C-:B------:R-:W-:Y:S02]  /*0350*/  IMAD R13, R2.reuse, 0x78, R7.reuse ;  /* 0x00000078020d7824 */ /* 0x140fe400078e0207 */
[----:B------:R-:W-:Y:S01]  /*0360*/  IMAD R15, R2, 0x1f8, R7 ;  /* 0x000001f8020f7824 */ /* 0x000fe200078e0207 */
[----:B-1----:R-:W1:Y:S02]  /*0370*/  @!P3 LDS.64 R8, [R5] ;  /* 0x000000000508b984 */ /* 0x002e640000000a00 */
[----:B-1----:R-:W-:-:S05]  /*0380*/  @!P3 FADD R8, R8, R9 ;  /* 0x000000090808b221 */ /* 0x002fca0000000000 */
[----:B------:R-:W-:Y:S01]  /*0390*/  @!P3 STS [R5+0x4], R8 ;  /* 0x000004080500b388 */ /* 0x000fe20000000800 */
[----:B------:R-:W-:Y:S01]  /*03a0*/  BAR.SYNC.DEFER_BLOCKING 0x0 ;  /* 0x0000000000007b1d */ /* 0x000fe20000010000 */
[----:B------:R-:W-:-:S05]  /*03b0*/  ISETP.GT.U32.AND P3, PT, R0, 0x7f, PT ;  /* 0x0000007f0000780c */ /* 0x000fca0003f64070 */
[----:B------:R-:W-:Y:S04]  /*03c0*/  @!P2 LDS R3, [R7+-0x4] ;  /* 0xfffffc000703a984 */ /* 0x000fe80000000800 */
[----:B0-----:R-:W0:Y:S02]  /*03d0*/  @!P2 LDS R10, [R7+0x4] ;  /* 0x00000400070aa984 */ /* 0x001e240000000800 */
[----:B0-----:R-:W-:Y:S01]  /*03e0*/  @!P2 FADD R12, R3, R10 ;  /* 0x0000000a030ca221 */ /* 0x001fe20000000000 */
[----:B------:R-:W-:Y:S02]  /*03f0*/  P2R R3, PR, RZ, 0x8 ;  /* 0x00000008ff037803 */ /* 0x000fe40000000000 */
[----:B------:R-:W-:Y:S02]  /*0400*/  LEA R10, R2, R7, 0x3 ;  /* 0x00000007020a7211 */ /* 0x000fe400078e18ff */
[----:B------:R0:W-:Y:S01]  /*0410*/  @!P2 STS [R7+0x4], R12 ;  /* 0x0000040c0700a388 */ /* 0x0001e20000000800 */
[----:B------:R-:W-:Y:S01]  /*0420*/  BAR.SYNC.DEFER_BLOCKING 0x0 ;  /* 0x0000000000007b1d */ /* 0x000fe20000010000 */
[----:B------:R-:W-:Y:S01]  /*0430*/  ISETP.GT.U32.AND P2, PT, R0, 0x3f, PT ;  /* 0x0000003f0000780c */ /* 0x000fe20003f44070 */
[----:B0-----:R-:W-:-:S04]  /*0440*/  IMAD R12, R2, 0x38, R7 ;  /* 0x00000038020c7824 */ /* 0x001fc800078e0207 */
[----:B------:R-:W-:Y:S04]  /*0450*/  @!P3 LDS R3, [R10+-0x4] ;  /* 0xfffffc000a03b984 */ /* 0x000fe80000000800 */
[----:B------:R-:W0:Y:S02]  /*0460*/  @!P3 LDS R14, [R10+0xc] ;  /* 0x00000c000a0eb984 */ /* 0x000e240000000800 */
[----:B0-----:R-:W-:-:S05]  /*0470*/  @!P3 FADD R3, R3, R14 ;  /* 0x0000000e0303b221 */ /* 0x001fca0000000000 */
[----:B------:R0:W-:Y:S01]  /*0480*/  @!P3 STS [R10+0xc], R3 ;  /* 0x00000c030a00b388 */ /* 0x0001e20000000800 */
[----:B------:R-:W-:Y:S01]  /*0490*/  BAR.SYNC.DEFER_BLOCKING 0x0 ;  /* 0x0000000000007b1d */ /* 0x000fe20000010000 */
[----:B------:R-:W-:Y:S02]  /*04a0*/  ISETP.GT.U32.AND P3, PT, R0, 0x7, PT ;  /* 0x000000070000780c */ /* 0x000fe40003f64070 */
[----:B0-----:R-:W-:-:S03]  /*04b0*/  P2R R3, PR, RZ, 0x4 ;  /* 0x00000004ff037803 */ /* 0x001fc60000000000 */
[----:B------:R-:W-:Y:S04]  /*04c0*/  @!P2 LDS R8, [R11+-0x4] ;  /* 0xfffffc000b08a984 */ /* 0x000fe80000000800 */
[----:B------:R-:W0:Y:S02]  /*04d0*/  @!P2 LDS R9, [R11+0x1c] ;  /* 0x00001c000b09a984 */ /* 0x000e240000000800 */
[----:B0-----:R-:W-:-:S05]  /*04e0*/  @!P2 FADD R8, R8, R9 ;  /* 0x000000090808a221 */ /* 0x001fca0000000000 */
[----:B------:R-:W-:Y:S01]  /*04f0*/  @!P2 STS [R11+0x1c], R8 ;  /* 0x00001c080b00a388 */ /* 0x000fe20000000800 */
[----:B------:R-:W-:Y:S01]  /*0500*/  BAR.SYNC.DEFER_BLOCKING 0x0 ;  /* 0x0000000000007b1d */ /* 0x000fe20000010000 */
[----:B------:R-:W-:-:S04]  /*0510*/  ISETP.GT.U32.AND P2, PT, R0, 0x1f, PT ;  /* 0x0000001f0000780c */ /* 0x000fc80003f44070 */
[----:B------:R-:W-:-:S09]  /*0520*/  P2R R3, PR, RZ, 0x4 ;  /* 0x00000004ff037803 */ /* 0x000fd20000000000 */
[----:B------:R-:W-:Y:S04]  /*0530*/  @!P2 LDS R9, [R12+-0x4] ;  /* 0xfffffc000c09a984 */ /* 0x000fe80000000800 */
[----:B------:R-:W0:Y:S02]  /*0540*/  @!P2 LDS R14, [R12+0x3c] ;  /* 0x00003c000c0ea984 */ /* 0x000e240000000800 */
[----:B0-----:R-:W-:Y:S01]  /*0550*/  @!P2 FADD R9, R9, R14 ;  /* 0x0000000e0909a221 */ /* 0x001fe20000000000 */
[----:B------:R-:W-:-:S04]  /*0560*/  IMAD R14, R2, 0xf8, R7 ;  /* 0x000000f8020e7824 */ /* 0x000fc800078e0207 */
[----:B------:R-:W-:Y:S01]  /*0570*/  @!P2 STS [R12+0x3c], R9 ;  /* 0x00003c090c00a388 */ /* 0x000fe20000000800 */
[----:B------:R-:W-:Y:S01]  /*0580*/  BAR.SYNC.DEFER_BLOCKING 0x0 ;  /* 0x0000000000007b1d */ /* 0x000fe20000010000 */
[----:B------:R-:W-:-:S13]  /*0590*/  ISETP.GT.U32.AND P2, PT, R0, 0xf, PT ;  /* 0x0000000f0000780c */ /* 0x000fda0003f44070 */
[----:B------:R-:W-:Y:S04]  /*05a0*/  @!P2 LDS R3, [R13+-0x4] ;  /* 0xfffffc000d03a984 */ /* 0x000fe80000000800 */
[----:B------:R-:W0:Y:S02]  /*05b0*/  @!P2 LDS R8, [R13+0x7c] ;  /* 0x00007c000d08a984 */ /* 0x000e240000000800 */
[----:B0-----:R-:W-:-:S05]  /*05c0*/  @!P2 FADD R8, R3, R8 ;  /* 0x000000080308a221 */ /* 0x001fca0000000000 */
[----:B------:R-:W-:Y:S01]  /*05d0*/  @!P2 STS [R13+0x7c], R8 ;  /* 0x00007c080d00a388 */ /* 0x000fe20000000800 */
[----:B------:R-:W-:Y:S06]  /*05e0*/  BAR.SYNC.DEFER_BLOCKING 0x0 ;  /* 0x0000000000007b1d */ /* 0x000fec0000010000 */
[----:B------:R-:W-:Y:S04]  /*05f0*/  @!P3 LDS R3, [R14+-0x4] ;  /* 0xfffffc000e03b984 */ /* 0x000fe80000000800 */
[----:B------:R-:W0:Y:S02]  /*0600*/  @!P3 LDS R16, [R14+0xfc] ;  /* 0x0000fc000e10b984 */ /* 0x000e240000000800 */
[----:B0-----:R-:W-:Y:S01]  /*0610*/  @!P3 FADD R3, R3, R16 ;  /* 0x000000100303b221 */ /* 0x001fe20000000000 */
[----:B------:R-:W-:-:S04]  /*0620*/  IMAD R16, R2, 0x3f8, R7 ;  /* 0x000003f802107824 */ /* 0x000fc800078e0207 */
[----:B------:R-:W-:Y:S01]  /*0630*/  @!P3 STS [R14+0xfc], R3 ;  /* 0x0000fc030e00b388 */ /* 0x000fe20000000800 */
[----:B------:R-:W-:Y:S06]  /*0640*/  BAR.SYNC.DEFER_BLOCKING 0x0 ;  /* 0x0000000000007b1d */ /* 0x000fec0000010000 */
[----:B------:R-:W-:Y:S04]  /*0650*/  @!P4 LDS R9, [R15+-0x4] ;  /* 0xfffffc000f09c984 */ /* 0x000fe80000000800 */
[----:B------:R-:W0:Y:S02]  /*0660*/  @!P4 LDS R8, [R15+0x1fc] ;  /* 0x0001fc000f08c984 */ /* 0x000e240000000800 */
[----:B0-----:R-:W-:-:S05]  /*0670*/  @!P4 FADD R8, R9, R8 ;  /* 0x000000080908c221 */ /* 0x001fca0000000000 */
[----:B------:R-:W-:Y:S01]  /*0680*/  @!P4 STS [R15+0x1fc], R8 ;  /* 0x0001fc080f00c388 */ /* 0x000fe20000000800 */
[----:B------:R-:W-:Y:S06]  /*0690*/  BAR.SYNC.DEFER_BLOCKING 0x0 ;  /* 0x0000000000007b1d */ /* 0x000fec0000010000 */
[----:B------:R-:W-:Y:S04]  /*06a0*/  @!P5 LDS R2, [R16+-0x4] ;  /* 0xfffffc001002d984 */ /* 0x000fe80000000800 */
[----:B------:R-:W0:Y:S02]  /*06b0*/  @!P5 LDS R3, [R16+0x3fc] ;  /* 0x0003fc001003d984 */ /* 0x000e240000000800 */
[----:B0-----:R-:W-:-:S05]  /*06c0*/  @!P5 FADD R3, R2, R3 ;  /* 0x000000030203d221 */ /* 0x001fca0000000000 */
[----:B------:R0:W-:Y:S01]  /*06d0*/  @!P5 STS [R16+0x3fc], R3 ;  /* 0x0003fc031000d388 */ /* 0x0001e20000000800 */
[----:B------:R-:W-:Y:S06]  /*06e0*/  BAR.SYNC.DEFER_BLOCKING 0x0 ;  /* 0x0000000000007b1d */ /* 0x000fec0000010000 */
[----:B------:R-:W-:Y:S05]  /*06f0*/  @P0 BRA `(.L_x_5) ;  /* 0x0000000000600947 */ /* 0x000fea0003800000 */
[----:B------:R-:W-:Y:S01]  /*0700*/  LDS R8, [UR10+0x80c] ;  /* 0x00080c0aff087984 */ /* 0x000fe20008000800 */
[----:B0-----:R-:W0:Y:S01]  /*0710*/  LDC.64 R2, c[0x0][0x3a0] ;  /* 0x0000e800ff027b82 */ /* 0x001e220000000a00 */
[----:B------:R-:W-:Y:S02]  /*0720*/  BSSY B0, `(.L_x_6) ;  /* 0x0000009000007945 */ /* 0x000fe40003800000 */
[----:B------:R-:W1:Y:S01]  /*0730*/  LDS R9, [UR10+0x100c] ;  /* 0x00100c0aff097984 */ /* 0x000e620008000800 */
[----:B0-----:R-:W-:-:S04]  /*0740*/  IMAD.WIDE R2, R6, 0x4, R2 ;  /* 0x0000000406027825 */ /* 0x001fc800078e0202 */
[----:B-1----:R-:W-:-:S05]  /*0750*/  FADD R18, R8, R9 ;  /* 0x0000000908127221 */ /* 0x002fca0000000000 */
[----:B------:R0:W-:Y:S02]  /*0760*/  STS [UR10+0x100c], R18 ;  /* 0x00100c12ff007988 */ /* 0x0001e4000800080a */
.L_x_7:
[----:B------:R-:W-:Y:S05]  /*0770*/  YIELD ;  /* 0x0000000000007946 */ /* 0x000fea0003800000 */
[----:B------:R-:W3:Y:S02]  /*0780*/  ATOMG.E.OR.STRONG.GPU PT, R8, desc[UR6][R2.64], RZ ;  /* 0x800000ff020879a8 */ /* 0x000ee4000b1ef106 */
[----:B---3--:R-:W-:-:S13]  /*0790*/  ISETP.NE.AND P6, PT, R8, RZ, PT ;  /* 0x000000ff0800720c */ /* 0x008fda0003fc5270 */
[----:B------:R-:W-:Y:S05]  /*07a0*/  @!P6 BRA `(.L_x_7) ;  /* 0xfffffffc00f0e947 */ /* 0x000fea000383ffff */
[----:B------:R-:W-:Y:S05]  /*07b0*/  BSYNC B0 ;  /* 0x0000000000007941 */ /* 0x000fea0003800000 */
.L_x_6:
[----:B------:R-:W1:Y:S02]  /*07c0*/  LDC.64 R8, c[0x0][0x398] ;  /* 0x0000e600ff087b82 */ /* 0x000e640000000a00 */
[----:B-1----:R-:W-:-:S05]  /*07d0*/  IMAD.WIDE R8, R6, 0x4, R8 ;  /* 0x0000000406087825 */ /* 0x002fca00078e0208 */
[----:B------:R-:W3:Y:S01]  /*07e0*/  LDG.E R19, desc[UR6][R8.64] ;  /* 0x0000000608137981 */ /* 0x000ee2000c1e1900 */
[----:B------:R-:W-:Y:S01]  /*07f0*/  MOV R23, 0x1 ;  /* 0x0000000100177802 */ /* 0x000fe20000000f00 */
[----:B---3--:R-:W-:Y:S02]  /*0800*/  FADD R21, R18, R19 ;  /* 0x0000001312157221 */ /* 0x008fe40000000000 */
[----:B------:R1:W-:Y:S04]  /*0810*/  STS [UR10+0x4], R19 ;  /* 0x00000413ff007988 */ /* 0x0003e8000800080a */
[----:B------:R1:W-:Y:S01]  /*0820*/  STG.E desc[UR6][R8.64+0x4], R21 ;  /* 0x0000041508007986 */ /* 0x0003e2000c101906 */
[----:B------:R-:W-:Y:S06]  /*0830*/  MEMBAR.SC.GPU ;  /* 0x0000000000007992 */ /* 0x000fec0000002000 */
[----:B------:R-:W-:-:S00]  /*0840*/  ERRBAR ;  /* 0x00000000000079ab */ /* 0x000fc00000000000 */
[----:B------:R-:W-:Y:S06]  /*0850*/  CGAERRBAR ;  /* 0x00000000000075ab */ /* 0x000fec0000000000 */
[----:B------:R-:W-:Y:S04]  /*0860*/  CCTL.IVALL ;  /* 0x00000000ff00798f */ /* 0x000fe80002000000 */
[----:B------:R1:W5:Y:S02]  /*0870*/  ATOMG.E.ADD.STRONG.GPU PT, RZ, desc[UR6][R2.64+0x4], R23 ;  /* 0x8000041702ff79a8 */ /* 0x00036400081ef106 */
.L_x_5:
[----:B------:R-:W-:Y:S05]  /*0880*/  WARPSYNC.ALL ;  /* 0x0000000000007948 */ /* 0x000fea0003800000 */
[----:B------:R-:W-:Y:S01]  /*0890*/  BAR.SYNC.DEFER_BLOCKING 0x0 ;  /* 0x0000000000007b1d */ /* 0x000fe20000010000 */
[----:B------:R-:W-:-:S05]  /*08a0*/  ISETP.GT.U32.AND P6, PT, R0, 0x1f, PT ;  /* 0x0000001f0000780c */ /* 0x000fca0003fc4070 */
[----:B------:R-:W-:Y:S02]  /*08b0*/  @!P0 STS [UR10+0x100c], RZ ;  /* 0x00100cffff008988 */ /* 0x000fe4000800080a */
[----:B------:R-:W-:Y:S06]  /*08c0*/  BAR.SYNC.DEFER_BLOCKING 0x0 ;  /* 0x0000000000007b1d */ /* 0x000fec0000010000 */
[----:B-1----:R-:W-:Y:S04]  /*08d0*/  @!P0 LDS R2, [UR10+0x80c] ;  /* 0x00080c0aff028984 */ /* 0x002fe80008000800 */
[----:B0-----:R-:W0:Y:S02]  /*08e0*/  @!P0 LDS R3, [UR10+0x100c] ;  /* 0x00100c0aff038984 */ /* 0x001e240008000800 */
[----:B0-----:R-:W-:-:S02]  /*08f0*/  @!P0 FADD R2, R2, R3 ;  /* 0x0000000302028221 */ /* 0x001fc40000000000 */
[----:B------:R-:W-:Y:S04]  /*0900*/  @!P0 STS [UR10+0x80c], R3 ;  /* 0x00080c03ff008988 */ /* 0x000fe8000800080a */
[----:B------:R-:W-:Y:S01]  /*0910*/  @!P0 STS [UR10+0x100c], R2 ;  /* 0x00100c02ff008988 */ /* 0x000fe2000800080a */
[----:B------:R-:W-:Y:S01]  /*0920*/  BAR.SYNC.DEFER_BLOCKING 0x0 ;  /* 0x0000000000007b1d */ /* 0x000fe20000010000 */
[----:B------:R-:W-:-:S05]  /*0930*/  ISETP.NE.AND P0, PT, R17, RZ, PT ;  /* 0x000000ff1100720c */ /* 0x000fca0003f05270 */
[----:B------:R-:W-:Y:S04]  /*0940*/  @!P5 LDS R6, [R16+-0x4] ;  /* 0xfffffc001006d984 */ /* 0x000fe80000000800 */
[----:B------:R-:W0:Y:S02]  /*0950*/  @!P5 LDS R9, [R16+0x3fc] ;  /* 0x0003fc001009d984 */ /* 0x000e240000000800 */
[----:B0-----:R-:W-:Y:S02]  /*0960*/  @!P5 FADD R19, R6, R9 ;  /* 0x000000090613d221 */ /* 0x001fe40000000000 */
[----:B------:R-:W-:Y:S04]  /*0970*/  @!P5 STS [R16+-0x4], R9 ;  /* 0xfffffc091000d388 */ /* 0x000fe80000000800 */
[----:B------:R-:W-:Y:S01]  /*0980*/  @!P5 STS [R16+0x3fc], R19 ;  /* 0x0003fc131000d388 */ /* 0x000fe20000000800 */
[----:B------:R-:W-:Y:S01]  /*0990*/  BAR.SYNC.DEFER_BLOCKING 0x0 ;  /* 0x0000000000007b1d */ /* 0x000fe20000010000 */
[----:B------:R-:W-:-:S05]  /*09a0*/  ISETP.GT.U32.AND P5, PT, R0, 0x3f, PT ;  /* 0x0000003f0000780c */ /* 0x000fca0003fa4070 */
[----:B------:R-:W-:Y:S04]  /*09b0*/  @!P4 LDS R6, [R15+-0x4] ;  /* 0xfffffc000f06c984 */ /* 0x000fe80000000800 */
[----:B------:R-:W0:Y:S02]  /*09c0*/  @!P4 LDS R8, [R15+0x1fc] ;  /* 0x0001fc000f08c984 */ /* 0x000e240000000800 */
[----:B0-----:R-:W-:Y:S02]  /*09d0*/  @!P4 FADD R6, R6, R8 ;  /* 0x000000080606c221 */ /* 0x001fe40000000000 */
[----:B------:R-:W-:Y:S04]  /*09e0*/  @!P4 STS [R15+-0x4], R8 ;  /* 0xfffffc080f00c388 */ /* 0x000fe80000000800 */
[----:B------:R-:W-:Y:S01]  /*09f0*/  @!P4 STS [R15+0x1fc], R6 ;  /* 0x0001fc060f00c388 */ /* 0x000fe20000000800 */
[----:B------:R-:W-:Y:S06]  /*0a00*/  BAR.SYNC.DEFER_BLOCKING 0x0 ;  /* 0x0000000000007b1d */ /* 0x000fec0000010000 */
[----:B------:R-:W-:Y:S04]  /*0a10*/  @!P3 LDS R2, [R14+-0x4] ;  /* 0xfffffc000e02b984 */ /* 0x000fe80000000800 */
[----:B------:R-:W0:Y:S02]  /*0a20*/  @!P3 LDS R3, [R14+0xfc] ;  /* 0x0000fc000e03b984 */ /* 0x000e240000000800 */
[----:B0-----:R-:W-:-:S02]  /*0a30*/  @!P3 FADD R9, R2, R3 ;  /* 0x000000030209b221 */ /* 0x001fc40000000000 */
        /* <DEDUP_REMOVED lines=36> */
[----:B------:R-:W0:Y:S02]  /*0c80*/  @!P6 LDS.64 R2, [R5] ;  /* 0x000000000502e984 */ /* 0x000e240000000a00 */
[----:B0-----:R-:W-:Y:S01]  /*0c90*/  @!P6 FADD R15, R2, R3 ;  /* 0x00000003020fe221 */ /* 0x001fe20000000000 */
[----:B------:R-:W-:-:S02]  /*0ca0*/  MOV R14, R3 ;  /* 0x00000003000e7202 */ /* 0x000fc40000000f00 */
[----:B------:R-:W0:Y:S03]  /*0cb0*/  LDC.64 R2, c[0x0][0x388] ;  /* 0x0000e200ff027b82 */ /* 0x000e260000000a00 */
[----:B------:R-:W-:Y:S05]  /*0cc0*/  @!P6 STS.64 [R5], R14 ;  /* 0x0000000e0500e388 */ /* 0x000fea0000000a00 */
[----:B------:R-:W-:Y:S01]  /*0cd0*/  BAR.SYNC.DEFER_BLOCKING 0x0 ;  /* 0x0000000000007b1d */ /* 0x000fe20000010000 */
[----:B0-----:R-:W-:-:S05]  /*0ce0*/  IMAD.WIDE R2, R4, 0x4, R2 ;  /* 0x0000000404027825 */ /* 0x001fca00078e0202 */
[----:B------:R-:W-:Y:S04]  /*0cf0*/  @!P1 LDS R0, [R5] ;  /* 0x0000000005009984 */ /* 0x000fe80000000800 */
[----:B------:R-:W0:Y:S02]  /*0d00*/  @!P1 LDS R9, [UR10+0x4] ;  /* 0x0000040aff099984 */ /* 0x000e240008000800 */
[----:B0-----:R-:W-:-:S05]  /*0d10*/  @!P1 FADD R9, R0, R9 ;  /* 0x0000000900099221 */ /* 0x001fca0000000000 */
[----:B------:R0:W-:Y:S01]  /*0d20*/  @!P1 STG.E desc[UR6][R2.64], R9 ;  /* 0x0000000902009986 */ /* 0x0001e2000c101906 */
[----:B------:R-:W-:Y:S05]  /*0d30*/  @P0 EXIT ;  /* 0x000000000000094d */ /* 0x000fea0003800000 */
[----:B------:R-:W-:Y:S04]  /*0d40*/  LDS R7, [R5+0x4] ;  /* 0x0000040005077984 */ /* 0x000fe80000000800 */
[----:B------:R-:W1:Y:S02]  /*0d50*/  LDS R0, [UR10+0x4] ;  /* 0x0000040aff007984 */ /* 0x000e640008000800 */
[----:B-1----:R-:W-:-:S05]  /*0d60*/  FADD R7, R0, R7 ;  /* 0x0000000700077221 */ /* 0x002fca0000000000 */
[----:B------:R-:W-:Y:S01]  /*0d70*/  STG.E desc[UR6][R2.64+0x4], R7 ;  /* 0x0000040702007986 */ /* 0x000fe2000c101906 */
[----:B------:R-:W-:Y:S05]  /*0d80*/  EXIT ;  /* 0x000000000000794d */ /* 0x000fea0003800000 */
.L_x_8:
[----:B------:R-:W-:-:S00]  /*0d90*/  BRA `(.L_x_8) ;  /* 0xfffffffc00fc7947 */ /* 0x000fc0000383ffff */
[----:B------:R-:W-:-:S00]  /*0da0*/  NOP ;  /* 0x0000000000007918 */ /* 0x000fc00000000000 */
        /* <DEDUP_REMOVED lines=13> */
.L_x_9:


//--------------------- .nv.shared._Z20Blelloch_scan_kernelPfS_jS_PiS0_ --------------------------
	.section	.nv.shared._Z20Blelloch_scan_kernelPfS_jS_PiS0_,"aw",@nobits
	.sectionflags	@""
	.align	16
.nv.shared._Z20Blelloch_scan_kernelPfS_jS_PiS0_:
	.zero		1040


//--------------------- .nv.shared.reserved.0     --------------------------
	.section	.nv.shared.reserved.0,"aw",@nobits
	.weak		__nv_reservedSMEM_offset_0_alias
	.size		__nv_reservedSMEM_offset_0_alias, 0, 64
	.other		__nv_reservedSMEM_offset_0_alias,@"STO_CUDA_RESERVED_SHARED STV_DEFAULT"
__nv_reservedSMEM_offset_0_alias:
	.zero		0
	.zero		64


//--------------------- .nv.constant0._Z20Blelloch_scan_kernelPfS_jS_PiS0_ --------------------------
	.section	.nv.constant0._Z20Blelloch_scan_kernelPfS_jS_PiS0_,"a",@progbits
	.sectionflags	@""
	.align	4
.nv.constant0._Z20Blelloch_scan_kernelPfS_jS_PiS0_:
	.zero		944


//--------------------- SYMBOLS --------------------------

	.type		.nv.reservedSmem.offset0,@object
	.size		.nv.reservedSmem.offset0,0x4
	.type		.nv.reservedSmem.cap,@object
	.size		.nv.reservedSmem.cap,0x4
